//
// Generated by NVIDIA NVVM Compiler
//
// Compiler Build ID: CL-36424714
// Cuda compilation tools, release 13.0, V13.0.88
// Based on NVVM 20.0.0
//

.version 9.0
.target sm_100
.address_size 64

	// .globl	_Z9matrixAddPfS_S_i

.visible .entry _Z9matrixAddPfS_S_i(
	.param .u64 .ptr .align 1 _Z9matrixAddPfS_S_i_param_0,
	.param .u64 .ptr .align 1 _Z9matrixAddPfS_S_i_param_1,
	.param .u64 .ptr .align 1 _Z9matrixAddPfS_S_i_param_2,
	.param .u32 _Z9matrixAddPfS_S_i_param_3
)
{
	.reg .pred 	%p<2>;
	.reg .b32 	%r<12>;
	.reg .b32 	%f<4>;
	.reg .b64 	%rd<11>;

	ld.param.u64 	%rd1, [_Z9matrixAddPfS_S_i_param_0];
	ld.param.u64 	%rd2, [_Z9matrixAddPfS_S_i_param_1];
	ld.param.u64 	%rd3, [_Z9matrixAddPfS_S_i_param_2];
	ld.param.u32 	%r3, [_Z9matrixAddPfS_S_i_param_3];
	mov.u32 	%r4, %ctaid.y;
	mov.u32 	%r5, %ntid.y;
	mov.u32 	%r6, %tid.y;
	mad.lo.s32 	%r1, %r4, %r5, %r6;
	mov.u32 	%r7, %ctaid.x;
	mov.u32 	%r8, %ntid.x;
	mov.u32 	%r9, %tid.x;
	mad.lo.s32 	%r2, %r7, %r8, %r9;
	max.s32 	%r10, %r1, %r2;
	setp.ge.s32 	%p1, %r10, %r3;
	@%p1 bra 	$L__BB0_2;
	cvta.to.global.u64 	%rd4, %rd1;
	cvta.to.global.u64 	%rd5, %rd2;
	cvta.to.global.u64 	%rd6, %rd3;
	mad.lo.s32 	%r11, %r3, %r1, %r2;
	mul.wide.s32 	%rd7, %r11, 4;
	add.s64 	%rd8, %rd4, %rd7;
	ld.global.f32 	%f1, [%rd8];
	add.s64 	%rd9, %rd5, %rd7;
	ld.global.f32 	%f2, [%rd9];
	add.f32 	%f3, %f1, %f2;
	add.s64 	%rd10, %rd6, %rd7;
	st.global.f32 	[%rd10], %f3;
$L__BB0_2:
	ret;

}


// ===== COMPILED SASS (sm_100) =====

	.target	sm_100

	.elftype	@"ET_EXEC"


//--------------------- .note.nv.tkinfo           --------------------------
	.section	.note.nv.tkinfo,"",@"SHT_NOTE"
	.sectionflags	@"SHF_NOTE_NV_TKINFO"
	.tkinfo
        /*0018*/ 	.word	0x00000002
        /*0030*/ 	.string	""
        /*0030*/ 	.string	"ptxas"
        /*0030*/ 	.string	"Cuda compilation tools, release 13.0, V13.0.88"
        /*0030*/ 	.string	"Build cuda_13.0.r13.0/compiler.36424714_0"
        /*0030*/ 	.string	"-arch sm_100 -m 64 "



//--------------------- .note.nv.cuinfo           --------------------------
	.section	.note.nv.cuinfo,"",@"SHT_NOTE"
	.sectionflags	@"SHF_NOTE_NV_CUINFO"
        /*0018*/ 	.short	0x0002
        /*001a*/ 	.short	0x0064
        /*001c*/ 	.short	0x0082
	.zero		2


//--------------------- .nv.info                  --------------------------
	.section	.nv.info,"",@"SHT_CUDA_INFO"
	.align	4


	//----- nvinfo : EIATTR_REGCOUNT
	.align		4
        /*0000*/ 	.byte	0x04, 0x2f
        /*0002*/ 	.short	(.L_1 - .L_0)
	.align		4
.L_0:
        /*0004*/ 	.word	index@(_Z9matrixAddPfS_S_i)
        /*0008*/ 	.word	0x0000000c


	//----- nvinfo : EIATTR_FRAME_SIZE
	.align		4
.L_1:
        /*000c*/ 	.byte	0x04, 0x11
        /*000e*/ 	.short	(.L_3 - .L_2)
	.align		4
.L_2:
        /*0010*/ 	.word	index@(_Z9matrixAddPfS_S_i)
        /*0014*/ 	.word	0x00000000


	//----- nvinfo : EIATTR_MIN_STACK_SIZE
	.align		4
.L_3:
        /*0018*/ 	.byte	0x04, 0x12
        /*001a*/ 	.short	(.L_5 - .L_4)
	.align		4
.L_4:
        /*001c*/ 	.word	index@(_Z9matrixAddPfS_S_i)
        /*0020*/ 	.word	0x00000000
.L_5:


//--------------------- .nv.compat                --------------------------
	.section	.nv.compat,"",@"SHT_CUDA_COMPAT_INFO"
	.align	4
        /*0000*/ 	.byte	0x02, 0x09, 0x00, 0x00, 0x02, 0x02, 0x01, 0x00, 0x02, 0x05, 0x05, 0x00, 0x03, 0x07, 0x01, 0x01
        /*0010*/ 	.byte	0x02, 0x03, 0x00, 0x00, 0x02, 0x06, 0x01, 0x00, 0x04, 0x0b, 0x08, 0x00, 0x09, 0x00, 0x00, 0x00
        /*0020*/ 	.byte	0x00, 0x00, 0x00, 0x00


//--------------------- .nv.info._Z9matrixAddPfS_S_i --------------------------
	.section	.nv.info._Z9matrixAddPfS_S_i,"",@"SHT_CUDA_INFO"
	.sectionflags	@""
	.align	4


	//----- nvinfo : EIATTR_CUDA_API_VERSION
	.align		4
        /*0000*/ 	.byte	0x04, 0x37
        /*0002*/ 	.short	(.L_7 - .L_6)
.L_6:
        /*0004*/ 	.word	0x00000082


	//----- nvinfo : EIATTR_KPARAM_INFO
	.align		4
.L_7:
        /*0008*/ 	.byte	0x04, 0x17
        /*000a*/ 	.short	(.L_9 - .L_8)
.L_8:
        /*000c*/ 	.word	0x00000000
        /*0010*/ 	.short	0x0003
        /*0012*/ 	.short	0x0018
        /*0014*/ 	.byte	0x00, 0xf0, 0x11, 0x00


	//----- nvinfo : EIATTR_KPARAM_INFO
	.align		4
.L_9:
        /*0018*/ 	.byte	0x04, 0x17
        /*001a*/ 	.short	(.L_11 - .L_10)
.L_10:
        /*001c*/ 	.word	0x00000000
        /*0020*/ 	.short	0x0002
        /*0022*/ 	.short	0x0010
        /*0024*/ 	.byte	0x00, 0xf5, 0x21, 0x00


	//----- nvinfo : EIATTR_KPARAM_INFO
	.align		4
.L_11:
        /*0028*/ 	.byte	0x04, 0x17
        /*002a*/ 	.short	(.L_13 - .L_12)
.L_12:
        /*002c*/ 	.word	0x00000000
        /*0030*/ 	.short	0x0001
        /*0032*/ 	.short	0x0008
        /*0034*/ 	.byte	0x00, 0xf5, 0x21, 0x00


	//----- nvinfo : EIATTR_KPARAM_INFO
	.align		4
.L_13:
        /*0038*/ 	.byte	0x04, 0x17
        /*003a*/ 	.short	(.L_15 - .L_14)
.L_14:
        /*003c*/ 	.word	0x00000000
        /*0040*/ 	.short	0x0000
        /*0042*/ 	.short	0x0000
        /*0044*/ 	.byte	0x00, 0xf5, 0x21, 0x00


	//----- nvinfo : EIATTR_SPARSE_MMA_MASK
	.align		4
.L_15:
        /*0048*/ 	.byte	0x03, 0x50
        /*004a*/ 	.short	0x0000


	//----- nvinfo : EIATTR_MAXREG_COUNT
	.align		4
        /*004c*/ 	.byte	0x03, 0x1b
        /*004e*/ 	.short	0x00ff


	//----- nvinfo : EIATTR_MERCURY_ISA_VERSION
	.align		4
        /*0050*/ 	.byte	0x03, 0x5f
        /*0052*/ 	.short	0x0101


	//----- nvinfo : EIATTR_VRC_CTA_INIT_COUNT
	.align		4
        /*0054*/ 	.byte	0x02, 0x4a
	.zero		1
	.zero		1


	//----- nvinfo : EIATTR_EXIT_INSTR_OFFSETS
	.align		4
        /*0058*/ 	.byte	0x04, 0x1c
        /*005a*/ 	.short	(.L_17 - .L_16)


	//   ....[0]....
.L_16:
        /*005c*/ 	.word	0x000000c0


	//   ....[1]....
        /*0060*/ 	.word	0x00000190


	//----- nvinfo : EIATTR_CBANK_PARAM_SIZE
	.align		4
.L_17:
        /*0064*/ 	.byte	0x03, 0x19
        /*0066*/ 	.short	0x001c


	//----- nvinfo : EIATTR_PARAM_CBANK
	.align		4
        /*0068*/ 	.byte	0x04, 0x0a
        /*006a*/ 	.short	(.L_19 - .L_18)
	.align		4
.L_18:
        /*006c*/ 	.word	index@(.nv.constant0._Z9matrixAddPfS_S_i)
        /*0070*/ 	.short	0x0380
        /*0072*/ 	.short	0x001c


	//----- nvinfo : EIATTR_SW_WAR
	.align		4
.L_19:
        /*0074*/ 	.byte	0x04, 0x36
        /*0076*/ 	.short	(.L_21 - .L_20)
.L_20:
        /*0078*/ 	.word	0x00000008
.L_21:


//--------------------- .nv.callgraph             --------------------------
	.section	.nv.callgraph,"",@"SHT_CUDA_CALLGRAPH"
	.align	4
	.sectionentsize	8
	.align		4
        /*0000*/ 	.word	0x00000000
	.align		4
        /*0004*/ 	.word	0xffffffff
	.align		4
        /*0008*/ 	.word	0x00000000
	.align		4
        /*000c*/ 	.word	0xfffffffe
	.align		4
        /*0010*/ 	.word	0x00000000
	.align		4
        /*0014*/ 	.word	0xfffffffd
	.align		4
        /*0018*/ 	.word	0x00000000
	.align		4
        /*001c*/ 	.word	0xfffffffc


//--------------------- .text._Z9matrixAddPfS_S_i --------------------------
	.section	.text._Z9matrixAddPfS_S_i,"ax",@progbits
	.align	128
        .global         _Z9matrixAddPfS_S_i
        .type           _Z9matrixAddPfS_S_i,@function
        .size           _Z9matrixAddPfS_S_i,(.L_x_1 - _Z9matrixAddPfS_S_i)
        .other          _Z9matrixAddPfS_S_i,@"STO_CUDA_ENTRY STV_DEFAULT"
_Z9matrixAddPfS_S_i:
.text._Z9matrixAddPfS_S_i:
[----:B------:R-:W-:Y:S01]  /*0000*/  LDC R1, c[0x0][0x37c] ;  /* 0x0000df00ff017b82 */ /* 0x000fe20000000800 */
[----:B------:R-:W0:Y:S07]  /*0010*/  S2R R3, SR_TID.Y ;  /* 0x0000000000037919 */ /* 0x000e2e0000002200 */
[----:B------:R-:W0:Y:S01]  /*0020*/  LDC R0, c[0x0][0x364] ;  /* 0x0000d900ff007b82 */ /* 0x000e220000000800 */
[----:B------:R-:W1:Y:S01]  /*0030*/  LDCU UR6, c[0x0][0x398] ;  /* 0x00007300ff0677ac */ /* 0x000e620008000800 */
[----:B------:R-:W2:Y:S06]  /*0040*/  S2R R2, SR_TID.X ;  /* 0x0000000000027919 */ /* 0x000eac0000002100 */
[----:B------:R-:W0:Y:S08]  /*0050*/  S2UR UR4, SR_CTAID.Y ;  /* 0x00000000000479c3 */ /* 0x000e300000002600 */
[----:B------:R-:W2:Y:S08]  /*0060*/  S2UR UR5, SR_CTAID.X ;  /* 0x00000000000579c3 */ /* 0x000eb00000002500 */
[----:B------:R-:W2:Y:S01]  /*0070*/  LDC R7, c[0x0][0x360] ;  /* 0x0000d800ff077b82 */ /* 0x000ea20000000800 */
[----:B0-----:R-:W-:-:S02]  /*0080*/  IMAD R0, R0, UR4, R3 ;  /* 0x0000000400007c24 */ /* 0x001fc4000f8e0203 */
[----:B--2---:R-:W-:-:S05]  /*0090*/  IMAD R7, R7, UR5, R2 ;  /* 0x0000000507077c24 */ /* 0x004fca000f8e0202 */
[----:B------:R-:W-:-:S04]  /*00a0*/  VIMNMX R2, PT, PT, R0, R7, !PT ;  /* 0x0000000700027248 */ /* 0x000fc80007fe0100 */
[----:B-1----:R-:W-:-:S13]  /*00b0*/  ISETP.GE.AND P0, PT, R2, UR6, PT ;  /* 0x0000000602007c0c */ /* 0x002fda000bf06270 */
[----:B------:R-:W-:Y:S05]  /*00c0*/  @P0 EXIT ;  /* 0x000000000000094d */ /* 0x000fea0003800000 */
[----:B------:R-:W0:Y:S01]  /*00d0*/  LDC.64 R2, c[0x0][0x380] ;  /* 0x0000e000ff027b82 */ /* 0x000e220000000a00 */
[----:B------:R-:W1:Y:S01]  /*00e0*/  LDCU.64 UR4, c[0x0][0x358] ;  /* 0x00006b00ff0477ac */ /* 0x000e620008000a00 */
[----:B------:R-:W-:-:S06]  /*00f0*/  IMAD R9, R0, UR6, R7 ;  /* 0x0000000600097c24 */ /* 0x000fcc000f8e0207 */
[----:B------:R-:W2:Y:S08]  /*0100*/  LDC.64 R4, c[0x0][0x388] ;  /* 0x0000e200ff047b82 */ /* 0x000eb00000000a00 */
[----:B------:R-:W3:Y:S01]  /*0110*/  LDC.64 R6, c[0x0][0x390] ;  /* 0x0000e400ff067b82 */ /* 0x000ee20000000a00 */
[----:B0-----:R-:W-:-:S06]  /*0120*/  IMAD.WIDE R2, R9, 0x4, R2 ;  /* 0x0000000409027825 */ /* 0x001fcc00078e0202 */
[----:B-1----:R-:W4:Y:S01]  /*0130*/  LDG.E R2, desc[UR4][R2.64] ;  /* 0x0000000402027981 */ /* 0x002f22000c1e1900 */
[----:B--2---:R-:W-:-:S06]  /*0140*/  IMAD.WIDE R4, R9, 0x4, R4 ;  /* 0x0000000409047825 */ /* 0x004fcc00078e0204 */
[----:B------:R-:W4:Y:S01]  /*0150*/  LDG.E R5, desc[UR4][R4.64] ;  /* 0x0000000404057981 */ /* 0x000f22000c1e1900 */
[----:B---3--:R-:W-:-:S04]  /*0160*/  IMAD.WIDE R6, R9, 0x4, R6 ;  /* 0x0000000409067825 */ /* 0x008fc800078e0206 */
[----:B----4-:R-:W-:-:S05]  /*0170*/  FADD R9, R2, R5 ;  /* 0x0000000502097221 */ /* 0x010fca0000000000 */
[----:B------:R-:W-:Y:S01]  /*0180*/  STG.E desc[UR4][R6.64], R9 ;  /* 0x0000000906007986 */ /* 0x000fe2000c101904 */
[----:B------:R-:W-:Y:S05]  /*0190*/  EXIT ;  /* 0x000000000000794d */ /* 0x000fea0003800000 */
.L_x_0:
[----:B------:R-:W-:-:S00]  /*01a0*/  BRA `(.L_x_0) ;  /* 0xfffffffc00fc7947 */ /* 0x000fc0000383ffff */
[----:B------:R-:W-:-:S00]  /*01b0*/  NOP ;  /* 0x0000000000007918 */ /* 0x000fc00000000000 */
        /* <DEDUP_REMOVED lines=12> */
.L_x_1:


//--------------------- .nv.shared.reserved.0     --------------------------
	.section	.nv.shared.reserved.0,"aw",@nobits
	.weak		__nv_reservedSMEM_offset_0_alias
	.size		__nv_reservedSMEM_offset_0_alias, 0, 64
	.other		__nv_reservedSMEM_offset_0_alias,@"STO_CUDA_RESERVED_SHARED STV_DEFAULT"
__nv_reservedSMEM_offset_0_alias:
	.zero		0
	.zero		64


//--------------------- .nv.constant0._Z9matrixAddPfS_S_i --------------------------
	.section	.nv.constant0._Z9matrixAddPfS_S_i,"a",@progbits
	.sectionflags	@""
	.align	4
.nv.constant0._Z9matrixAddPfS_S_i:
	.zero		924


//--------------------- SYMBOLS --------------------------

	.type		.nv.reservedSmem.offset0,@object
	.size		.nv.reservedSmem.offset0,0x4
